//
// Generated by NVIDIA NVVM Compiler
//
// Compiler Build ID: CL-36424714
// Cuda compilation tools, release 13.0, V13.0.88
// Based on NVVM 20.0.0
//

.version 9.0
.target sm_100
.address_size 64

	// .globl	_Z4testfPi

.visible .entry _Z4testfPi(
	.param .f32 _Z4testfPi_param_0,
	.param .u64 .ptr .align 1 _Z4testfPi_param_1
)
{
	.reg .pred 	%p<4>;
	.reg .b32 	%r<8>;
	.reg .b32 	%f<5>;
	.reg .b64 	%rd<3>;

	ld.param.f32 	%f1, [_Z4testfPi_param_0];
	ld.param.u64 	%rd1, [_Z4testfPi_param_1];
	abs.f32 	%f2, %f1;
	setp.lt.f32 	%p1, %f2, 0f00800000;
	mul.f32 	%f3, %f1, 0f4B800000;
	selp.f32 	%f4, %f3, %f1, %p1;
	mov.b32 	%r1, %f4;
	shr.u32 	%r2, %r1, 23;
	and.b32  	%r3, %r2, 255;
	setp.eq.f32 	%p2, %f2, 0f00000000;
	setp.eq.s32 	%p3, %r3, 255;
	selp.b32 	%r4, -150, -126, %p1;
	add.s32 	%r5, %r4, %r3;
	selp.b32 	%r6, 0, %r5, %p3;
	selp.b32 	%r7, 0, %r6, %p2;
	cvta.to.global.u64 	%rd2, %rd1;
	st.global.u32 	[%rd2], %r7;
	ret;

}


// ===== COMPILED SASS (sm_100) =====

	.target	sm_100

	.elftype	@"ET_EXEC"


//--------------------- .note.nv.tkinfo           --------------------------
	.section	.note.nv.tkinfo,"",@"SHT_NOTE"
	.sectionflags	@"SHF_NOTE_NV_TKINFO"
	.tkinfo
        /*0018*/ 	.word	0x00000002
        /*0030*/ 	.string	""
        /*0030*/ 	.string	"ptxas"
        /*0030*/ 	.string	"Cuda compilation tools, release 13.0, V13.0.88"
        /*0030*/ 	.string	"Build cuda_13.0.r13.0/compiler.36424714_0"
        /*0030*/ 	.string	"-arch sm_100 -m 64 "



//--------------------- .note.nv.cuinfo           --------------------------
	.section	.note.nv.cuinfo,"",@"SHT_NOTE"
	.sectionflags	@"SHF_NOTE_NV_CUINFO"
        /*0018*/ 	.short	0x0002
        /*001a*/ 	.short	0x0064
        /*001c*/ 	.short	0x0082
	.zero		2


//--------------------- .nv.info                  --------------------------
	.section	.nv.info,"",@"SHT_CUDA_INFO"
	.align	4


	//----- nvinfo : EIATTR_REGCOUNT
	.align		4
        /*0000*/ 	.byte	0x04, 0x2f
        /*0002*/ 	.short	(.L_1 - .L_0)
	.align		4
.L_0:
        /*0004*/ 	.word	index@(_Z4testfPi)
        /*0008*/ 	.word	0x00000008


	//----- nvinfo : EIATTR_FRAME_SIZE
	.align		4
.L_1:
        /*000c*/ 	.byte	0x04, 0x11
        /*000e*/ 	.short	(.L_3 - .L_2)
	.align		4
.L_2:
        /*0010*/ 	.word	index@(_Z4testfPi)
        /*0014*/ 	.word	0x00000000


	//----- nvinfo : EIATTR_MIN_STACK_SIZE
	.align		4
.L_3:
        /*0018*/ 	.byte	0x04, 0x12
        /*001a*/ 	.short	(.L_5 - .L_4)
	.align		4
.L_4:
        /*001c*/ 	.word	index@(_Z4testfPi)
        /*0020*/ 	.word	0x00000000
.L_5:


//--------------------- .nv.compat                --------------------------
	.section	.nv.compat,"",@"SHT_CUDA_COMPAT_INFO"
	.align	4
        /*0000*/ 	.byte	0x02, 0x09, 0x00, 0x00, 0x02, 0x02, 0x01, 0x00, 0x02, 0x05, 0x05, 0x00, 0x03, 0x07, 0x01, 0x01
        /*0010*/ 	.byte	0x02, 0x03, 0x00, 0x00, 0x02, 0x06, 0x01, 0x00, 0x04, 0x0b, 0x08, 0x00, 0x01, 0x00, 0x00, 0x00
        /*0020*/ 	.byte	0x00, 0x00, 0x00, 0x00


//--------------------- .nv.info._Z4testfPi       --------------------------
	.section	.nv.info._Z4testfPi,"",@"SHT_CUDA_INFO"
	.sectionflags	@""
	.align	4


	//----- nvinfo : EIATTR_CUDA_API_VERSION
	.align		4
        /*0000*/ 	.byte	0x04, 0x37
        /*0002*/ 	.short	(.L_7 - .L_6)
.L_6:
        /*0004*/ 	.word	0x00000082


	//----- nvinfo : EIATTR_KPARAM_INFO
	.align		4
.L_7:
        /*0008*/ 	.byte	0x04, 0x17
        /*000a*/ 	.short	(.L_9 - .L_8)
.L_8:
        /*000c*/ 	.word	0x00000000
        /*0010*/ 	.short	0x0001
        /*0012*/ 	.short	0x0008
        /*0014*/ 	.byte	0x00, 0xf5, 0x21, 0x00


	//----- nvinfo : EIATTR_KPARAM_INFO
	.align		4
.L_9:
        /*0018*/ 	.byte	0x04, 0x17
        /*001a*/ 	.short	(.L_11 - .L_10)
.L_10:
        /*001c*/ 	.word	0x00000000
        /*0020*/ 	.short	0x0000
        /*0022*/ 	.short	0x0000
        /*0024*/ 	.byte	0x00, 0xf0, 0x11, 0x00


	//----- nvinfo : EIATTR_SPARSE_MMA_MASK
	.align		4
.L_11:
        /*0028*/ 	.byte	0x03, 0x50
        /*002a*/ 	.short	0x0000


	//----- nvinfo : EIATTR_MAXREG_COUNT
	.align		4
        /*002c*/ 	.byte	0x03, 0x1b
        /*002e*/ 	.short	0x00ff


	//----- nvinfo : EIATTR_MERCURY_ISA_VERSION
	.align		4
        /*0030*/ 	.byte	0x03, 0x5f
        /*0032*/ 	.short	0x0101


	//----- nvinfo : EIATTR_VRC_CTA_INIT_COUNT
	.align		4
        /*0034*/ 	.byte	0x02, 0x4a
	.zero		1
	.zero		1


	//----- nvinfo : EIATTR_EXIT_INSTR_OFFSETS
	.align		4
        /*0038*/ 	.byte	0x04, 0x1c
        /*003a*/ 	.short	(.L_13 - .L_12)


	//   ....[0]....
.L_12:
        /*003c*/ 	.word	0x00000100


	//----- nvinfo : EIATTR_CBANK_PARAM_SIZE
	.align		4
.L_13:
        /*0040*/ 	.byte	0x03, 0x19
        /*0042*/ 	.short	0x0010


	//----- nvinfo : EIATTR_PARAM_CBANK
	.align		4
        /*0044*/ 	.byte	0x04, 0x0a
        /*0046*/ 	.short	(.L_15 - .L_14)
	.align		4
.L_14:
        /*0048*/ 	.word	index@(.nv.constant0._Z4testfPi)
        /*004c*/ 	.short	0x0380
        /*004e*/ 	.short	0x0010


	//----- nvinfo : EIATTR_SW_WAR
	.align		4
.L_15:
        /*0050*/ 	.byte	0x04, 0x36
        /*0052*/ 	.short	(.L_17 - .L_16)
.L_16:
        /*0054*/ 	.word	0x00000008
.L_17:


//--------------------- .nv.callgraph             --------------------------
	.section	.nv.callgraph,"",@"SHT_CUDA_CALLGRAPH"
	.align	4
	.sectionentsize	8
	.align		4
        /*0000*/ 	.word	0x00000000
	.align		4
        /*0004*/ 	.word	0xffffffff
	.align		4
        /*0008*/ 	.word	0x00000000
	.align		4
        /*000c*/ 	.word	0xfffffffe
	.align		4
        /*0010*/ 	.word	0x00000000
	.align		4
        /*0014*/ 	.word	0xfffffffd
	.align		4
        /*0018*/ 	.word	0x00000000
	.align		4
        /*001c*/ 	.word	0xfffffffc


//--------------------- .text._Z4testfPi          --------------------------
	.section	.text._Z4testfPi,"ax",@progbits
	.align	128
        .global         _Z4testfPi
        .type           _Z4testfPi,@function
        .size           _Z4testfPi,(.L_x_1 - _Z4testfPi)
        .other          _Z4testfPi,@"STO_CUDA_ENTRY STV_DEFAULT"
_Z4testfPi:
.text._Z4testfPi:
[----:B------:R-:W-:Y:S08]  /*0000*/  LDC R1, c[0x0][0x37c] ;  /* 0x0000df00ff017b82 */ /* 0x000ff00000000800 */
[----:B------:R-:W0:Y:S01]  /*0010*/  LDC R5, c[0x0][0x380] ;  /* 0x0000e000ff057b82 */ /* 0x000e220000000800 */
[----:B------:R-:W1:Y:S07]  /*0020*/  LDCU.64 UR4, c[0x0][0x358] ;  /* 0x00006b00ff0477ac */ /* 0x000e6e0008000a00 */
[----:B------:R-:W1:Y:S01]  /*0030*/  LDC.64 R2, c[0x0][0x388] ;  /* 0x0000e200ff027b82 */ /* 0x000e620000000a00 */
[C---:B0-----:R-:W-:Y:S01]  /*0040*/  FMUL R0, R5.reuse, 16777216 ;  /* 0x4b80000005007820 */ /* 0x041fe20000400000 */
[----:B------:R-:W-:-:S04]  /*0050*/  FSETP.GEU.AND P1, PT, |R5|, 1.175494350822287508e-38, PT ;  /* 0x008000000500780b */ /* 0x000fc80003f2e200 */
[----:B------:R-:W-:-:S04]  /*0060*/  FSEL R0, R0, R5, !P1 ;  /* 0x0000000500007208 */ /* 0x000fc80004800000 */
[----:B------:R-:W-:-:S04]  /*0070*/  SHF.R.U32.HI R0, RZ, 0x17, R0 ;  /* 0x00000017ff007819 */ /* 0x000fc80000011600 */
[----:B------:R-:W-:-:S04]  /*0080*/  LOP3.LUT R0, R0, 0xff, RZ, 0xc0, !PT ;  /* 0x000000ff00007812 */ /* 0x000fc800078ec0ff */
[C---:B------:R-:W-:Y:S01]  /*0090*/  ISETP.NE.AND P0, PT, R0.reuse, 0xff, PT ;  /* 0x000000ff0000780c */ /* 0x040fe20003f05270 */
[C---:B------:R-:W-:Y:S02]  /*00a0*/  VIADD R4, R0.reuse, 0xffffff6a ;  /* 0xffffff6a00047836 */ /* 0x040fe40000000000 */
[----:B------:R-:W-:Y:S01]  /*00b0*/  @P1 VIADD R4, R0, 0xffffff82 ;  /* 0xffffff8200041836 */ /* 0x000fe20000000000 */
[----:B------:R-:W-:-:S04]  /*00c0*/  FSETP.NEU.AND P1, PT, |R5|, RZ, PT ;  /* 0x000000ff0500720b */ /* 0x000fc80003f2d200 */
[----:B------:R-:W-:-:S04]  /*00d0*/  SEL R0, R4, RZ, P0 ;  /* 0x000000ff04007207 */ /* 0x000fc80000000000 */
[----:B------:R-:W-:-:S05]  /*00e0*/  SEL R5, R0, RZ, P1 ;  /* 0x000000ff00057207 */ /* 0x000fca0000800000 */
[----:B-1----:R-:W-:Y:S01]  /*00f0*/  STG.E desc[UR4][R2.64], R5 ;  /* 0x0000000502007986 */ /* 0x002fe2000c101904 */
[----:B------:R-:W-:Y:S05]  /*0100*/  EXIT ;  /* 0x000000000000794d */ /* 0x000fea0003800000 */
.L_x_0:
[----:B------:R-:W-:-:S00]  /*0110*/  BRA `(.L_x_0) ;  /* 0xfffffffc00fc7947 */ /* 0x000fc0000383ffff */
[----:B------:R-:W-:-:S00]  /*0120*/  NOP ;  /* 0x0000000000007918 */ /* 0x000fc00000000000 */
        /* <DEDUP_REMOVED lines=13> */
.L_x_1:


//--------------------- .nv.shared.reserved.0     --------------------------
	.section	.nv.shared.reserved.0,"aw",@nobits
	.weak		__nv_reservedSMEM_offset_0_alias
	.size		__nv_reservedSMEM_offset_0_alias, 0, 64
	.other		__nv_reservedSMEM_offset_0_alias,@"STO_CUDA_RESERVED_SHARED STV_DEFAULT"
__nv_reservedSMEM_offset_0_alias:
	.zero		0
	.zero		64


//--------------------- .nv.constant0._Z4testfPi  --------------------------
	.section	.nv.constant0._Z4testfPi,"a",@progbits
	.sectionflags	@""
	.align	4
.nv.constant0._Z4testfPi:
	.zero		912


//--------------------- SYMBOLS --------------------------

	.type		.nv.reservedSmem.offset0,@object
	.size		.nv.reservedSmem.offset0,0x4
